//
// Generated by NVIDIA NVVM Compiler
//
// Compiler Build ID: CL-36424714
// Cuda compilation tools, release 13.0, V13.0.88
// Based on NVVM 20.0.0
//

.version 9.0
.target sm_100
.address_size 64

	// .globl	_Z25generate_exp2_bf16_kernelPt

.visible .entry _Z25generate_exp2_bf16_kernelPt(
	.param .u64 .ptr .align 1 _Z25generate_exp2_bf16_kernelPt_param_0
)
{
	.reg .pred 	%p<2>;
	.reg .b16 	%rs<3>;
	.reg .b32 	%r<5>;
	.reg .b32 	%f<3>;
	.reg .b64 	%rd<5>;

	ld.param.u64 	%rd1, [_Z25generate_exp2_bf16_kernelPt_param_0];
	mov.u32 	%r2, %ctaid.x;
	mov.u32 	%r3, %ntid.x;
	mov.u32 	%r4, %tid.x;
	mad.lo.s32 	%r1, %r2, %r3, %r4;
	setp.gt.s32 	%p1, %r1, 65535;
	@%p1 bra 	$L__BB0_2;
	cvta.to.global.u64 	%rd2, %rd1;
	cvt.u16.u32 	%rs1, %r1;
	// begin inline asm
	{ cvt.f32.bf16 %f1, %rs1;}

	// end inline asm
	ex2.approx.f32 	%f2, %f1;
	// begin inline asm
	{  cvt.rn.bf16.f32 %rs2, %f2;}

	// end inline asm
	mul.wide.s32 	%rd3, %r1, 2;
	add.s64 	%rd4, %rd2, %rd3;
	st.global.u16 	[%rd4], %rs2;
$L__BB0_2:
	ret;

}


// ===== COMPILED SASS (sm_100) =====

	.target	sm_100

	.elftype	@"ET_EXEC"


//--------------------- .note.nv.tkinfo           --------------------------
	.section	.note.nv.tkinfo,"",@"SHT_NOTE"
	.sectionflags	@"SHF_NOTE_NV_TKINFO"
	.tkinfo
        /*0018*/ 	.word	0x00000002
        /*0030*/ 	.string	""
        /*0030*/ 	.string	"ptxas"
        /*0030*/ 	.string	"Cuda compilation tools, release 13.0, V13.0.88"
        /*0030*/ 	.string	"Build cuda_13.0.r13.0/compiler.36424714_0"
        /*0030*/ 	.string	"-arch sm_100 -m 64 "



//--------------------- .note.nv.cuinfo           --------------------------
	.section	.note.nv.cuinfo,"",@"SHT_NOTE"
	.sectionflags	@"SHF_NOTE_NV_CUINFO"
        /*0018*/ 	.short	0x0002
        /*001a*/ 	.short	0x0064
        /*001c*/ 	.short	0x0082
	.zero		2


//--------------------- .nv.info                  --------------------------
	.section	.nv.info,"",@"SHT_CUDA_INFO"
	.align	4


	//----- nvinfo : EIATTR_REGCOUNT
	.align		4
        /*0000*/ 	.byte	0x04, 0x2f
        /*0002*/ 	.short	(.L_1 - .L_0)
	.align		4
.L_0:
        /*0004*/ 	.word	index@(_Z25generate_exp2_bf16_kernelPt)
        /*0008*/ 	.word	0x00000008


	//----- nvinfo : EIATTR_FRAME_SIZE
	.align		4
.L_1:
        /*000c*/ 	.byte	0x04, 0x11
        /*000e*/ 	.short	(.L_3 - .L_2)
	.align		4
.L_2:
        /*0010*/ 	.word	index@(_Z25generate_exp2_bf16_kernelPt)
        /*0014*/ 	.word	0x00000000


	//----- nvinfo : EIATTR_MIN_STACK_SIZE
	.align		4
.L_3:
        /*0018*/ 	.byte	0x04, 0x12
        /*001a*/ 	.short	(.L_5 - .L_4)
	.align		4
.L_4:
        /*001c*/ 	.word	index@(_Z25generate_exp2_bf16_kernelPt)
        /*0020*/ 	.word	0x00000000
.L_5:


//--------------------- .nv.compat                --------------------------
	.section	.nv.compat,"",@"SHT_CUDA_COMPAT_INFO"
	.align	4
        /*0000*/ 	.byte	0x02, 0x09, 0x00, 0x00, 0x02, 0x02, 0x01, 0x00, 0x02, 0x05, 0x05, 0x00, 0x03, 0x07, 0x01, 0x01
        /*0010*/ 	.byte	0x02, 0x03, 0x00, 0x00, 0x02, 0x06, 0x01, 0x00, 0x04, 0x0b, 0x08, 0x00, 0x01, 0x00, 0x00, 0x00
        /*0020*/ 	.byte	0x00, 0x00, 0x00, 0x00


//--------------------- .nv.info._Z25generate_exp2_bf16_kernelPt --------------------------
	.section	.nv.info._Z25generate_exp2_bf16_kernelPt,"",@"SHT_CUDA_INFO"
	.sectionflags	@""
	.align	4


	//----- nvinfo : EIATTR_CUDA_API_VERSION
	.align		4
        /*0000*/ 	.byte	0x04, 0x37
        /*0002*/ 	.short	(.L_7 - .L_6)
.L_6:
        /*0004*/ 	.word	0x00000082


	//----- nvinfo : EIATTR_KPARAM_INFO
	.align		4
.L_7:
        /*0008*/ 	.byte	0x04, 0x17
        /*000a*/ 	.short	(.L_9 - .L_8)
.L_8:
        /*000c*/ 	.word	0x00000000
        /*0010*/ 	.short	0x0000
        /*0012*/ 	.short	0x0000
        /*0014*/ 	.byte	0x00, 0xf5, 0x21, 0x00


	//----- nvinfo : EIATTR_SPARSE_MMA_MASK
	.align		4
.L_9:
        /*0018*/ 	.byte	0x03, 0x50
        /*001a*/ 	.short	0x0000


	//----- nvinfo : EIATTR_MAXREG_COUNT
	.align		4
        /*001c*/ 	.byte	0x03, 0x1b
        /*001e*/ 	.short	0x00ff


	//----- nvinfo : EIATTR_MERCURY_ISA_VERSION
	.align		4
        /*0020*/ 	.byte	0x03, 0x5f
        /*0022*/ 	.short	0x0101


	//----- nvinfo : EIATTR_VRC_CTA_INIT_COUNT
	.align		4
        /*0024*/ 	.byte	0x02, 0x4a
	.zero		1
	.zero		1


	//----- nvinfo : EIATTR_EXIT_INSTR_OFFSETS
	.align		4
        /*0028*/ 	.byte	0x04, 0x1c
        /*002a*/ 	.short	(.L_11 - .L_10)


	//   ....[0]....
.L_10:
        /*002c*/ 	.word	0x00000060


	//   ....[1]....
        /*0030*/ 	.word	0x00000110


	//----- nvinfo : EIATTR_CBANK_PARAM_SIZE
	.align		4
.L_11:
        /*0034*/ 	.byte	0x03, 0x19
        /*0036*/ 	.short	0x0008


	//----- nvinfo : EIATTR_PARAM_CBANK
	.align		4
        /*0038*/ 	.byte	0x04, 0x0a
        /*003a*/ 	.short	(.L_13 - .L_12)
	.align		4
.L_12:
        /*003c*/ 	.word	index@(.nv.constant0._Z25generate_exp2_bf16_kernelPt)
        /*0040*/ 	.short	0x0380
        /*0042*/ 	.short	0x0008


	//----- nvinfo : EIATTR_SW_WAR
	.align		4
.L_13:
        /*0044*/ 	.byte	0x04, 0x36
        /*0046*/ 	.short	(.L_15 - .L_14)
.L_14:
        /*0048*/ 	.word	0x00000008
.L_15:


//--------------------- .nv.callgraph             --------------------------
	.section	.nv.callgraph,"",@"SHT_CUDA_CALLGRAPH"
	.align	4
	.sectionentsize	8
	.align		4
        /*0000*/ 	.word	0x00000000
	.align		4
        /*0004*/ 	.word	0xffffffff
	.align		4
        /*0008*/ 	.word	0x00000000
	.align		4
        /*000c*/ 	.word	0xfffffffe
	.align		4
        /*0010*/ 	.word	0x00000000
	.align		4
        /*0014*/ 	.word	0xfffffffd
	.align		4
        /*0018*/ 	.word	0x00000000
	.align		4
        /*001c*/ 	.word	0xfffffffc


//--------------------- .text._Z25generate_exp2_bf16_kernelPt --------------------------
	.section	.text._Z25generate_exp2_bf16_kernelPt,"ax",@progbits
	.align	128
        .global         _Z25generate_exp2_bf16_kernelPt
        .type           _Z25generate_exp2_bf16_kernelPt,@function
        .size           _Z25generate_exp2_bf16_kernelPt,(.L_x_1 - _Z25generate_exp2_bf16_kernelPt)
        .other          _Z25generate_exp2_bf16_kernelPt,@"STO_CUDA_ENTRY STV_DEFAULT"
_Z25generate_exp2_bf16_kernelPt:
.text._Z25generate_exp2_bf16_kernelPt:
[----:B------:R-:W-:Y:S01]  /*0000*/  LDC R1, c[0x0][0x37c] ;  /* 0x0000df00ff017b82 */ /* 0x000fe20000000800 */
[----:B------:R-:W0:Y:S07]  /*0010*/  S2R R0, SR_TID.X ;  /* 0x0000000000007919 */ /* 0x000e2e0000002100 */
[----:B------:R-:W0:Y:S08]  /*0020*/  S2UR UR4, SR_CTAID.X ;  /* 0x00000000000479c3 */ /* 0x000e300000002500 */
[----:B------:R-:W0:Y:S02]  /*0030*/  LDC R5, c[0x0][0x360] ;  /* 0x0000d800ff057b82 */ /* 0x000e240000000800 */
[----:B0-----:R-:W-:-:S05]  /*0040*/  IMAD R5, R5, UR4, R0 ;  /* 0x0000000405057c24 */ /* 0x001fca000f8e0200 */
[----:B------:R-:W-:-:S13]  /*0050*/  ISETP.GT.AND P0, PT, R5, 0xffff, PT ;  /* 0x0000ffff0500780c */ /* 0x000fda0003f04270 */
[----:B------:R-:W-:Y:S05]  /*0060*/  @P0 EXIT ;  /* 0x000000000000094d */ /* 0x000fea0003800000 */
[----:B------:R-:W-:Y:S01]  /*0070*/  SHF.L.U32 R0, R5, 0x10, RZ ;  /* 0x0000001005007819 */ /* 0x000fe200000006ff */
[----:B------:R-:W0:Y:S01]  /*0080*/  LDC.64 R2, c[0x0][0x380] ;  /* 0x0000e000ff027b82 */ /* 0x000e220000000a00 */
[----:B------:R-:W1:Y:S02]  /*0090*/  LDCU.64 UR4, c[0x0][0x358] ;  /* 0x00006b00ff0477ac */ /* 0x000e640008000a00 */
[----:B------:R-:W-:-:S13]  /*00a0*/  FSETP.GEU.AND P0, PT, R0, -126, PT ;  /* 0xc2fc00000000780b */ /* 0x000fda0003f0e000 */
[----:B------:R-:W-:-:S04]  /*00b0*/  @!P0 FMUL R0, R0, 0.5 ;  /* 0x3f00000000008820 */ /* 0x000fc80000400000 */
[----:B------:R-:W2:Y:S01]  /*00c0*/  MUFU.EX2 R4, R0 ;  /* 0x0000000000047308 */ /* 0x000ea20000000800 */
[----:B0-----:R-:W-:-:S04]  /*00d0*/  IMAD.WIDE R2, R5, 0x2, R2 ;  /* 0x0000000205027825 */ /* 0x001fc800078e0202 */
[----:B--2---:R-:W-:-:S05]  /*00e0*/  @!P0 FMUL R4, R4, R4 ;  /* 0x0000000404048220 */ /* 0x004fca0000400000 */
[----:B------:R-:W-:-:S05]  /*00f0*/  F2FP.BF16.F32.PACK_AB R4, RZ, R4 ;  /* 0x00000004ff04723e */ /* 0x000fca00000010ff */
[----:B-1----:R-:W-:Y:S01]  /*0100*/  STG.E.U16 desc[UR4][R2.64], R4 ;  /* 0x0000000402007986 */ /* 0x002fe2000c101504 */
[----:B------:R-:W-:Y:S05]  /*0110*/  EXIT ;  /* 0x000000000000794d */ /* 0x000fea0003800000 */
.L_x_0:
[----:B------:R-:W-:-:S00]  /*0120*/  BRA `(.L_x_0) ;  /* 0xfffffffc00fc7947 */ /* 0x000fc0000383ffff */
[----:B------:R-:W-:-:S00]  /*0130*/  NOP ;  /* 0x0000000000007918 */ /* 0x000fc00000000000 */
        /* <DEDUP_REMOVED lines=12> */
.L_x_1:


//--------------------- .nv.shared.reserved.0     --------------------------
	.section	.nv.shared.reserved.0,"aw",@nobits
	.weak		__nv_reservedSMEM_offset_0_alias
	.size		__nv_reservedSMEM_offset_0_alias, 0, 64
	.other		__nv_reservedSMEM_offset_0_alias,@"STO_CUDA_RESERVED_SHARED STV_DEFAULT"
__nv_reservedSMEM_offset_0_alias:
	.zero		0
	.zero		64


//--------------------- .nv.constant0._Z25generate_exp2_bf16_kernelPt --------------------------
	.section	.nv.constant0._Z25generate_exp2_bf16_kernelPt,"a",@progbits
	.sectionflags	@""
	.align	4
.nv.constant0._Z25generate_exp2_bf16_kernelPt:
	.zero		904


//--------------------- SYMBOLS --------------------------

	.type		.nv.reservedSmem.offset0,@object
	.size		.nv.reservedSmem.offset0,0x4
